//
// Generated by NVIDIA NVVM Compiler
//
// Compiler Build ID: CL-36424714
// Cuda compilation tools, release 13.0, V13.0.88
// Based on NVVM 20.0.0
//

.version 9.0
.target sm_100
.address_size 64

	// .globl	_Z38segmented_coarsening_reduce_sum_kernelPfS_
// _ZZ38segmented_coarsening_reduce_sum_kernelPfS_E7input_s has been demoted
// _ZZ38segmented_coarsening_reduce_max_kernelPfS_E7input_s has been demoted

.visible .entry _Z38segmented_coarsening_reduce_sum_kernelPfS_(
	.param .u64 .ptr .align 1 _Z38segmented_coarsening_reduce_sum_kernelPfS__param_0,
	.param .u64 .ptr .align 1 _Z38segmented_coarsening_reduce_sum_kernelPfS__param_1
)
{
	.reg .pred 	%p<9>;
	.reg .b32 	%r<18>;
	.reg .b32 	%f<22>;
	.reg .b64 	%rd<13>;
	// demoted variable
	.shared .align 4 .b8 _ZZ38segmented_coarsening_reduce_sum_kernelPfS_E7input_s[4096];
	ld.param.u64 	%rd3, [_Z38segmented_coarsening_reduce_sum_kernelPfS__param_0];
	ld.param.u64 	%rd2, [_Z38segmented_coarsening_reduce_sum_kernelPfS__param_1];
	cvta.to.global.u64 	%rd1, %rd3;
	mov.u32 	%r17, %ntid.x;
	mov.u32 	%r10, %ctaid.x;
	mul.lo.s32 	%r11, %r17, %r10;
	shl.b32 	%r12, %r11, 2;
	mov.u32 	%r2, %tid.x;
	add.s32 	%r3, %r12, %r2;
	setp.gt.u32 	%p1, %r3, 3432341;
	mov.f32 	%f19, 0f00000000;
	@%p1 bra 	$L__BB0_2;
	mul.wide.u32 	%rd4, %r3, 4;
	add.s64 	%rd5, %rd1, %rd4;
	ld.global.f32 	%f19, [%rd5];
$L__BB0_2:
	add.s32 	%r4, %r3, 1024;
	setp.gt.u32 	%p2, %r4, 3432341;
	@%p2 bra 	$L__BB0_4;
	mul.wide.u32 	%rd6, %r4, 4;
	add.s64 	%rd7, %rd1, %rd6;
	ld.global.f32 	%f10, [%rd7];
	add.f32 	%f19, %f19, %f10;
$L__BB0_4:
	add.s32 	%r5, %r3, 2048;
	setp.gt.u32 	%p3, %r5, 3432341;
	@%p3 bra 	$L__BB0_6;
	mul.wide.u32 	%rd8, %r5, 4;
	add.s64 	%rd9, %rd1, %rd8;
	ld.global.f32 	%f11, [%rd9];
	add.f32 	%f19, %f19, %f11;
$L__BB0_6:
	add.s32 	%r6, %r3, 3072;
	setp.gt.u32 	%p4, %r6, 3432341;
	@%p4 bra 	$L__BB0_8;
	mul.wide.u32 	%rd10, %r6, 4;
	add.s64 	%rd11, %rd1, %rd10;
	ld.global.f32 	%f12, [%rd11];
	add.f32 	%f19, %f19, %f12;
$L__BB0_8:
	shl.b32 	%r13, %r2, 2;
	mov.u32 	%r14, _ZZ38segmented_coarsening_reduce_sum_kernelPfS_E7input_s;
	add.s32 	%r7, %r14, %r13;
	st.shared.f32 	[%r7], %f19;
	setp.lt.u32 	%p5, %r17, 2;
	@%p5 bra 	$L__BB0_12;
$L__BB0_9:
	shr.u32 	%r9, %r17, 1;
	bar.sync 	0;
	setp.ge.u32 	%p6, %r2, %r9;
	@%p6 bra 	$L__BB0_11;
	shl.b32 	%r15, %r9, 2;
	add.s32 	%r16, %r7, %r15;
	ld.shared.f32 	%f13, [%r16];
	ld.shared.f32 	%f14, [%r7];
	add.f32 	%f15, %f13, %f14;
	st.shared.f32 	[%r7], %f15;
$L__BB0_11:
	setp.gt.u32 	%p7, %r17, 3;
	mov.u32 	%r17, %r9;
	@%p7 bra 	$L__BB0_9;
$L__BB0_12:
	setp.ne.s32 	%p8, %r2, 0;
	@%p8 bra 	$L__BB0_14;
	ld.shared.f32 	%f16, [_ZZ38segmented_coarsening_reduce_sum_kernelPfS_E7input_s];
	cvta.to.global.u64 	%rd12, %rd2;
	atom.global.add.f32 	%f17, [%rd12], %f16;
$L__BB0_14:
	ret;

}
	// .globl	_Z38segmented_coarsening_reduce_max_kernelPfS_
.visible .entry _Z38segmented_coarsening_reduce_max_kernelPfS_(
	.param .u64 .ptr .align 1 _Z38segmented_coarsening_reduce_max_kernelPfS__param_0,
	.param .u64 .ptr .align 1 _Z38segmented_coarsening_reduce_max_kernelPfS__param_1
)
{
	.reg .pred 	%p<11>;
	.reg .b32 	%r<23>;
	.reg .b32 	%f<22>;
	.reg .b64 	%rd<13>;
	// demoted variable
	.shared .align 4 .b8 _ZZ38segmented_coarsening_reduce_max_kernelPfS_E7input_s[4096];
	ld.param.u64 	%rd3, [_Z38segmented_coarsening_reduce_max_kernelPfS__param_0];
	ld.param.u64 	%rd4, [_Z38segmented_coarsening_reduce_max_kernelPfS__param_1];
	cvta.to.global.u64 	%rd1, %rd4;
	cvta.to.global.u64 	%rd2, %rd3;
	mov.u32 	%r21, %ntid.x;
	mov.u32 	%r14, %ctaid.x;
	mul.lo.s32 	%r15, %r21, %r14;
	shl.b32 	%r16, %r15, 2;
	mov.u32 	%r2, %tid.x;
	add.s32 	%r3, %r16, %r2;
	setp.gt.u32 	%p1, %r3, 3432341;
	mov.f32 	%f19, 0fC7C35000;
	@%p1 bra 	$L__BB1_2;
	mul.wide.u32 	%rd5, %r3, 4;
	add.s64 	%rd6, %rd2, %rd5;
	ld.global.f32 	%f19, [%rd6];
$L__BB1_2:
	add.s32 	%r4, %r3, 1024;
	setp.gt.u32 	%p2, %r4, 3432341;
	@%p2 bra 	$L__BB1_4;
	mul.wide.u32 	%rd7, %r4, 4;
	add.s64 	%rd8, %rd2, %rd7;
	ld.global.f32 	%f11, [%rd8];
	max.f32 	%f19, %f19, %f11;
$L__BB1_4:
	add.s32 	%r5, %r3, 2048;
	setp.gt.u32 	%p3, %r5, 3432341;
	@%p3 bra 	$L__BB1_6;
	mul.wide.u32 	%rd9, %r5, 4;
	add.s64 	%rd10, %rd2, %rd9;
	ld.global.f32 	%f12, [%rd10];
	max.f32 	%f19, %f19, %f12;
$L__BB1_6:
	add.s32 	%r6, %r3, 3072;
	setp.gt.u32 	%p4, %r6, 3432341;
	@%p4 bra 	$L__BB1_8;
	mul.wide.u32 	%rd11, %r6, 4;
	add.s64 	%rd12, %rd2, %rd11;
	ld.global.f32 	%f13, [%rd12];
	max.f32 	%f19, %f19, %f13;
$L__BB1_8:
	shl.b32 	%r17, %r2, 2;
	mov.u32 	%r18, _ZZ38segmented_coarsening_reduce_max_kernelPfS_E7input_s;
	add.s32 	%r7, %r18, %r17;
	st.shared.f32 	[%r7], %f19;
	setp.lt.u32 	%p5, %r21, 2;
	@%p5 bra 	$L__BB1_12;
$L__BB1_9:
	shr.u32 	%r9, %r21, 1;
	bar.sync 	0;
	setp.ge.u32 	%p6, %r2, %r9;
	@%p6 bra 	$L__BB1_11;
	shl.b32 	%r19, %r9, 2;
	add.s32 	%r20, %r7, %r19;
	ld.shared.f32 	%f14, [%r20];
	max.f32 	%f15, %f19, %f14;
	st.shared.f32 	[%r7], %f15;
$L__BB1_11:
	setp.gt.u32 	%p7, %r21, 3;
	mov.u32 	%r21, %r9;
	@%p7 bra 	$L__BB1_9;
$L__BB1_12:
	setp.ne.s32 	%p8, %r2, 0;
	@%p8 bra 	$L__BB1_16;
	ld.shared.f32 	%f9, [_ZZ38segmented_coarsening_reduce_max_kernelPfS_E7input_s];
	ld.global.u32 	%r22, [%rd1];
	mov.b32 	%f16, %r22;
	setp.leu.f32 	%p9, %f9, %f16;
	@%p9 bra 	$L__BB1_16;
	mov.b32 	%r11, %f9;
$L__BB1_15:
	atom.relaxed.global.cas.b32 	%r22, [%rd1], %r22, %r11;
	mov.b32 	%f17, %r22;
	setp.gt.f32 	%p10, %f9, %f17;
	@%p10 bra 	$L__BB1_15;
$L__BB1_16:
	ret;

}


// ===== COMPILED SASS (sm_100) =====

	.target	sm_100

	.elftype	@"ET_EXEC"


//--------------------- .note.nv.tkinfo           --------------------------
	.section	.note.nv.tkinfo,"",@"SHT_NOTE"
	.sectionflags	@"SHF_NOTE_NV_TKINFO"
	.tkinfo
        /*0018*/ 	.word	0x00000002
        /*0030*/ 	.string	""
        /*0030*/ 	.string	"ptxas"
        /*0030*/ 	.string	"Cuda compilation tools, release 13.0, V13.0.88"
        /*0030*/ 	.string	"Build cuda_13.0.r13.0/compiler.36424714_0"
        /*0030*/ 	.string	"-arch sm_100 -m 64 "



//--------------------- .note.nv.cuinfo           --------------------------
	.section	.note.nv.cuinfo,"",@"SHT_NOTE"
	.sectionflags	@"SHF_NOTE_NV_CUINFO"
        /*0018*/ 	.short	0x0002
        /*001a*/ 	.short	0x0064
        /*001c*/ 	.short	0x0082
	.zero		2


//--------------------- .nv.info                  --------------------------
	.section	.nv.info,"",@"SHT_CUDA_INFO"
	.align	4


	//----- nvinfo : EIATTR_REGCOUNT
	.align		4
        /*0000*/ 	.byte	0x04, 0x2f
        /*0002*/ 	.short	(.L_1 - .L_0)
	.align		4
.L_0:
        /*0004*/ 	.word	index@(_Z38segmented_coarsening_reduce_sum_kernelPfS_)
        /*0008*/ 	.word	0x00000014


	//----- nvinfo : EIATTR_FRAME_SIZE
	.align		4
.L_1:
        /*000c*/ 	.byte	0x04, 0x11
        /*000e*/ 	.short	(.L_3 - .L_2)
	.align		4
.L_2:
        /*0010*/ 	.word	index@(_Z38segmented_coarsening_reduce_sum_kernelPfS_)
        /*0014*/ 	.word	0x00000000


	//----- nvinfo : EIATTR_REGCOUNT
	.align		4
.L_3:
        /*0018*/ 	.byte	0x04, 0x2f
        /*001a*/ 	.short	(.L_5 - .L_4)
	.align		4
.L_4:
        /*001c*/ 	.word	index@(_Z38segmented_coarsening_reduce_max_kernelPfS_)
        /*0020*/ 	.word	0x00000014


	//----- nvinfo : EIATTR_FRAME_SIZE
	.align		4
.L_5:
        /*0024*/ 	.byte	0x04, 0x11
        /*0026*/ 	.short	(.L_7 - .L_6)
	.align		4
.L_6:
        /*0028*/ 	.word	index@(_Z38segmented_coarsening_reduce_max_kernelPfS_)
        /*002c*/ 	.word	0x00000000


	//----- nvinfo : EIATTR_MIN_STACK_SIZE
	.align		4
.L_7:
        /*0030*/ 	.byte	0x04, 0x12
        /*0032*/ 	.short	(.L_9 - .L_8)
	.align		4
.L_8:
        /*0034*/ 	.word	index@(_Z38segmented_coarsening_reduce_max_kernelPfS_)
        /*0038*/ 	.word	0x00000000


	//----- nvinfo : EIATTR_MIN_STACK_SIZE
	.align		4
.L_9:
        /*003c*/ 	.byte	0x04, 0x12
        /*003e*/ 	.short	(.L_11 - .L_10)
	.align		4
.L_10:
        /*0040*/ 	.word	index@(_Z38segmented_coarsening_reduce_sum_kernelPfS_)
        /*0044*/ 	.word	0x00000000
.L_11:


//--------------------- .nv.compat                --------------------------
	.section	.nv.compat,"",@"SHT_CUDA_COMPAT_INFO"
	.align	4
        /*0000*/ 	.byte	0x02, 0x09, 0x00, 0x00, 0x02, 0x02, 0x01, 0x00, 0x02, 0x05, 0x05, 0x00, 0x03, 0x07, 0x01, 0x01
        /*0010*/ 	.byte	0x02, 0x03, 0x00, 0x00, 0x02, 0x06, 0x01, 0x00, 0x04, 0x0b, 0x08, 0x00, 0x09, 0x00, 0x00, 0x00
        /*0020*/ 	.byte	0x00, 0x00, 0x00, 0x00


//--------------------- .nv.info._Z38segmented_coarsening_reduce_max_kernelPfS_ --------------------------
	.section	.nv.info._Z38segmented_coarsening_reduce_max_kernelPfS_,"",@"SHT_CUDA_INFO"
	.sectionflags	@""
	.align	4


	//----- nvinfo : EIATTR_CUDA_API_VERSION
	.align		4
        /*0000*/ 	.byte	0x04, 0x37
        /*0002*/ 	.short	(.L_13 - .L_12)
.L_12:
        /*0004*/ 	.word	0x00000082


	//----- nvinfo : EIATTR_KPARAM_INFO
	.align		4
.L_13:
        /*0008*/ 	.byte	0x04, 0x17
        /*000a*/ 	.short	(.L_15 - .L_14)
.L_14:
        /*000c*/ 	.word	0x00000000
        /*0010*/ 	.short	0x0001
        /*0012*/ 	.short	0x0008
        /*0014*/ 	.byte	0x00, 0xf5, 0x21, 0x00


	//----- nvinfo : EIATTR_KPARAM_INFO
	.align		4
.L_15:
        /*0018*/ 	.byte	0x04, 0x17
        /*001a*/ 	.short	(.L_17 - .L_16)
.L_16:
        /*001c*/ 	.word	0x00000000
        /*0020*/ 	.short	0x0000
        /*0022*/ 	.short	0x0000
        /*0024*/ 	.byte	0x00, 0xf5, 0x21, 0x00


	//----- nvinfo : EIATTR_SPARSE_MMA_MASK
	.align		4
.L_17:
        /*0028*/ 	.byte	0x03, 0x50
        /*002a*/ 	.short	0x0000


	//----- nvinfo : EIATTR_MAXREG_COUNT
	.align		4
        /*002c*/ 	.byte	0x03, 0x1b
        /*002e*/ 	.short	0x00ff


	//----- nvinfo : EIATTR_NUM_BARRIERS
	.align		4
        /*0030*/ 	.byte	0x02, 0x4c
        /*0032*/ 	.byte	0x01
	.zero		1


	//----- nvinfo : EIATTR_MERCURY_ISA_VERSION
	.align		4
        /*0034*/ 	.byte	0x03, 0x5f
        /*0036*/ 	.short	0x0101


	//----- nvinfo : EIATTR_VRC_CTA_INIT_COUNT
	.align		4
        /*0038*/ 	.byte	0x02, 0x4a
	.zero		1
	.zero		1


	//----- nvinfo : EIATTR_EXIT_INSTR_OFFSETS
	.align		4
        /*003c*/ 	.byte	0x04, 0x1c
        /*003e*/ 	.short	(.L_19 - .L_18)


	//   ....[0]....
.L_18:
        /*0040*/ 	.word	0x00000310


	//   ....[1]....
        /*0044*/ 	.word	0x00000390


	//   ....[2]....
        /*0048*/ 	.word	0x000003f0


	//----- nvinfo : EIATTR_CRS_STACK_SIZE
	.align		4
.L_19:
        /*004c*/ 	.byte	0x04, 0x1e
        /*004e*/ 	.short	(.L_21 - .L_20)
.L_20:
        /*0050*/ 	.word	0x00000000


	//----- nvinfo : EIATTR_CBANK_PARAM_SIZE
	.align		4
.L_21:
        /*0054*/ 	.byte	0x03, 0x19
        /*0056*/ 	.short	0x0010


	//----- nvinfo : EIATTR_PARAM_CBANK
	.align		4
        /*0058*/ 	.byte	0x04, 0x0a
        /*005a*/ 	.short	(.L_23 - .L_22)
	.align		4
.L_22:
        /*005c*/ 	.word	index@(.nv.constant0._Z38segmented_coarsening_reduce_max_kernelPfS_)
        /*0060*/ 	.short	0x0380
        /*0062*/ 	.short	0x0010


	//----- nvinfo : EIATTR_SW_WAR
	.align		4
.L_23:
        /*0064*/ 	.byte	0x04, 0x36
        /*0066*/ 	.short	(.L_25 - .L_24)
.L_24:
        /*0068*/ 	.word	0x00000008
.L_25:


//--------------------- .nv.info._Z38segmented_coarsening_reduce_sum_kernelPfS_ --------------------------
	.section	.nv.info._Z38segmented_coarsening_reduce_sum_kernelPfS_,"",@"SHT_CUDA_INFO"
	.sectionflags	@""
	.align	4


	//----- nvinfo : EIATTR_CUDA_API_VERSION
	.align		4
        /*0000*/ 	.byte	0x04, 0x37
        /*0002*/ 	.short	(.L_27 - .L_26)
.L_26:
        /*0004*/ 	.word	0x00000082


	//----- nvinfo : EIATTR_KPARAM_INFO
	.align		4
.L_27:
        /*0008*/ 	.byte	0x04, 0x17
        /*000a*/ 	.short	(.L_29 - .L_28)
.L_28:
        /*000c*/ 	.word	0x00000000
        /*0010*/ 	.short	0x0001
        /*0012*/ 	.short	0x0008
        /*0014*/ 	.byte	0x00, 0xf5, 0x21, 0x00


	//----- nvinfo : EIATTR_KPARAM_INFO
	.align		4
.L_29:
        /*0018*/ 	.byte	0x04, 0x17
        /*001a*/ 	.short	(.L_31 - .L_30)
.L_30:
        /*001c*/ 	.word	0x00000000
        /*0020*/ 	.short	0x0000
        /*0022*/ 	.short	0x0000
        /*0024*/ 	.byte	0x00, 0xf5, 0x21, 0x00


	//----- nvinfo : EIATTR_SPARSE_MMA_MASK
	.align		4
.L_31:
        /*0028*/ 	.byte	0x03, 0x50
        /*002a*/ 	.short	0x0000


	//----- nvinfo : EIATTR_MAXREG_COUNT
	.align		4
        /*002c*/ 	.byte	0x03, 0x1b
        /*002e*/ 	.short	0x00ff


	//----- nvinfo : EIATTR_NUM_BARRIERS
	.align		4
        /*0030*/ 	.byte	0x02, 0x4c
        /*0032*/ 	.byte	0x01
	.zero		1


	//----- nvinfo : EIATTR_MERCURY_ISA_VERSION
	.align		4
        /*0034*/ 	.byte	0x03, 0x5f
        /*0036*/ 	.short	0x0101


	//----- nvinfo : EIATTR_VRC_CTA_INIT_COUNT
	.align		4
        /*0038*/ 	.byte	0x02, 0x4a
	.zero		1
	.zero		1


	//----- nvinfo : EIATTR_EXIT_INSTR_OFFSETS
	.align		4
        /*003c*/ 	.byte	0x04, 0x1c
        /*003e*/ 	.short	(.L_33 - .L_32)


	//   ....[0]....
.L_32:
        /*0040*/ 	.word	0x00000320


	//   ....[1]....
        /*0044*/ 	.word	0x00000390


	//----- nvinfo : EIATTR_CBANK_PARAM_SIZE
	.align		4
.L_33:
        /*0048*/ 	.byte	0x03, 0x19
        /*004a*/ 	.short	0x0010


	//----- nvinfo : EIATTR_PARAM_CBANK
	.align		4
        /*004c*/ 	.byte	0x04, 0x0a
        /*004e*/ 	.short	(.L_35 - .L_34)
	.align		4
.L_34:
        /*0050*/ 	.word	index@(.nv.constant0._Z38segmented_coarsening_reduce_sum_kernelPfS_)
        /*0054*/ 	.short	0x0380
        /*0056*/ 	.short	0x0010


	//----- nvinfo : EIATTR_SW_WAR
	.align		4
.L_35:
        /*0058*/ 	.byte	0x04, 0x36
        /*005a*/ 	.short	(.L_37 - .L_36)
.L_36:
        /*005c*/ 	.word	0x00000008
.L_37:


//--------------------- .nv.callgraph             --------------------------
	.section	.nv.callgraph,"",@"SHT_CUDA_CALLGRAPH"
	.align	4
	.sectionentsize	8
	.align		4
        /*0000*/ 	.word	0x00000000
	.align		4
        /*0004*/ 	.word	0xffffffff
	.align		4
        /*0008*/ 	.word	0x00000000
	.align		4
        /*000c*/ 	.word	0xfffffffe
	.align		4
        /*0010*/ 	.word	0x00000000
	.align		4
        /*0014*/ 	.word	0xfffffffd
	.align		4
        /*0018*/ 	.word	0x00000000
	.align		4
        /*001c*/ 	.word	0xfffffffc


//--------------------- .text._Z38segmented_coarsening_reduce_max_kernelPfS_ --------------------------
	.section	.text._Z38segmented_coarsening_reduce_max_kernelPfS_,"ax",@progbits
	.align	128
        .global         _Z38segmented_coarsening_reduce_max_kernelPfS_
        .type           _Z38segmented_coarsening_reduce_max_kernelPfS_,@function
        .size           _Z38segmented_coarsening_reduce_max_kernelPfS_,(.L_x_7 - _Z38segmented_coarsening_reduce_max_kernelPfS_)
        .other          _Z38segmented_coarsening_reduce_max_kernelPfS_,@"STO_CUDA_ENTRY STV_DEFAULT"
_Z38segmented_coarsening_reduce_max_kernelPfS_:
.text._Z38segmented_coarsening_reduce_max_kernelPfS_:
[----:B------:R-:W-:Y:S01]  /*0000*/  LDC R1, c[0x0][0x37c] ;  /* 0x0000df00ff017b82 */ /* 0x000fe20000000800 */
[----:B------:R-:W0:Y:S01]  /*0010*/  S2R R3, SR_CTAID.X ;  /* 0x0000000000037919 */ /* 0x000e220000002500 */
[----:B------:R-:W0:Y:S01]  /*0020*/  LDCU UR8, c[0x0][0x360] ;  /* 0x00006c00ff0877ac */ /* 0x000e220008000800 */
[----:B------:R-:W1:Y:S01]  /*0030*/  S2R R0, SR_TID.X ;  /* 0x0000000000007919 */ /* 0x000e620000002100 */
[----:B------:R-:W2:Y:S01]  /*0040*/  LDCU.64 UR6, c[0x0][0x358] ;  /* 0x00006b00ff0677ac */ /* 0x000ea20008000a00 */
[----:B0-----:R-:W-:-:S04]  /*0050*/  IMAD R3, R3, UR8, RZ ;  /* 0x0000000803037c24 */ /* 0x001fc8000f8e02ff */
[----:B-1----:R-:W-:-:S04]  /*0060*/  IMAD R11, R3, 0x4, R0 ;  /* 0x00000004030b7824 */ /* 0x002fc800078e0200 */
[C---:B------:R-:W-:Y:S01]  /*0070*/  VIADD R13, R11.reuse, 0x400 ;  /* 0x000004000b0d7836 */ /* 0x040fe20000000000 */
[C---:B------:R-:W-:Y:S01]  /*0080*/  ISETP.GT.U32.AND P1, PT, R11.reuse, 0x345f95, PT ;  /* 0x00345f950b00780c */ /* 0x040fe20003f24070 */
[C---:B------:R-:W-:Y:S02]  /*0090*/  VIADD R15, R11.reuse, 0x800 ;  /* 0x000008000b0f7836 */ /* 0x040fe40000000000 */
[----:B------:R-:W-:Y:S01]  /*00a0*/  VIADD R17, R11, 0xc00 ;  /* 0x00000c000b117836 */ /* 0x000fe20000000000 */
[----:B------:R-:W-:Y:S02]  /*00b0*/  ISETP.GT.U32.AND P2, PT, R13, 0x345f95, PT ;  /* 0x00345f950d00780c */ /* 0x000fe40003f44070 */
[----:B------:R-:W-:Y:S02]  /*00c0*/  ISETP.GT.U32.AND P3, PT, R15, 0x345f95, PT ;  /* 0x00345f950f00780c */ /* 0x000fe40003f64070 */
[----:B------:R-:W-:-:S05]  /*00d0*/  ISETP.GT.U32.AND P0, PT, R17, 0x345f95, PT ;  /* 0x00345f951100780c */ /* 0x000fca0003f04070 */
[----:B------:R-:W0:Y:S08]  /*00e0*/  @!P1 LDC.64 R2, c[0x0][0x380] ;  /* 0x0000e000ff029b82 */ /* 0x000e300000000a00 */
[----:B------:R-:W1:Y:S08]  /*00f0*/  @!P2 LDC.64 R4, c[0x0][0x380] ;  /* 0x0000e000ff04ab82 */ /* 0x000e700000000a00 */
[----:B------:R-:W3:Y:S08]  /*0100*/  @!P3 LDC.64 R6, c[0x0][0x380] ;  /* 0x0000e000ff06bb82 */ /* 0x000ef00000000a00 */
[----:B------:R-:W4:Y:S01]  /*0110*/  @!P0 LDC.64 R8, c[0x0][0x380] ;  /* 0x0000e000ff088b82 */ /* 0x000f220000000a00 */
[----:B0-----:R-:W-:-:S04]  /*0120*/  @!P1 IMAD.WIDE.U32 R2, R11, 0x4, R2 ;  /* 0x000000040b029825 */ /* 0x001fc800078e0002 */
[----:B------:R-:W-:Y:S02]  /*0130*/  IMAD.MOV.U32 R11, RZ, RZ, -0x383cb000 ;  /* 0xc7c35000ff0b7424 */ /* 0x000fe400078e00ff */
[----:B-1----:R-:W-:-:S04]  /*0140*/  @!P2 IMAD.WIDE.U32 R4, R13, 0x4, R4 ;  /* 0x000000040d04a825 */ /* 0x002fc800078e0004 */
[----:B--2---:R0:W2:Y:S04]  /*0150*/  @!P1 LDG.E R11, desc[UR6][R2.64] ;  /* 0x00000006020b9981 */ /* 0x0040a8000c1e1900 */
[----:B------:R-:W2:Y:S01]  /*0160*/  @!P2 LDG.E R4, desc[UR6][R4.64] ;  /* 0x000000060404a981 */ /* 0x000ea2000c1e1900 */
[----:B---3--:R-:W-:-:S06]  /*0170*/  @!P3 IMAD.WIDE.U32 R6, R15, 0x4, R6 ;  /* 0x000000040f06b825 */ /* 0x008fcc00078e0006 */
[----:B------:R-:W3:Y:S01]  /*0180*/  @!P3 LDG.E R6, desc[UR6][R6.64] ;  /* 0x000000060606b981 */ /* 0x000ee2000c1e1900 */
[----:B----4-:R-:W-:-:S06]  /*0190*/  @!P0 IMAD.WIDE.U32 R8, R17, 0x4, R8 ;  /* 0x0000000411088825 */ /* 0x010fcc00078e0008 */
[----:B------:R-:W4:Y:S01]  /*01a0*/  @!P0 LDG.E R8, desc[UR6][R8.64] ;  /* 0x0000000608088981 */ /* 0x000f22000c1e1900 */
[----:B------:R-:W1:Y:S01]  /*01b0*/  S2UR UR5, SR_CgaCtaId ;  /* 0x00000000000579c3 */ /* 0x000e620000008800 */
[----:B------:R-:W-:Y:S01]  /*01c0*/  UMOV UR4, 0x400 ;  /* 0x0000040000047882 */ /* 0x000fe20000000000 */
[----:B------:R-:W-:Y:S01]  /*01d0*/  IMAD.U32 R10, RZ, RZ, UR8 ;  /* 0x00000008ff0a7e24 */ /* 0x000fe2000f8e00ff */
[----:B-1----:R-:W-:-:S06]  /*01e0*/  ULEA UR4, UR5, UR4, 0x18 ;  /* 0x0000000405047291 */ /* 0x002fcc000f8ec0ff */
[C---:B0-----:R-:W-:Y:S02]  /*01f0*/  LEA R2, R0.reuse, UR4, 0x2 ;  /* 0x0000000400027c11 */ /* 0x041fe4000f8e10ff */
[----:B------:R-:W-:Y:S02]  /*0200*/  ISETP.NE.AND P1, PT, R0, RZ, PT ;  /* 0x000000ff0000720c */ /* 0x000fe40003f25270 */
[----:B--2---:R-:W-:-:S04]  /*0210*/  @!P2 FMNMX R11, R11, R4, !PT ;  /* 0x000000040b0ba209 */ /* 0x004fc80007800000 */
[----:B---3--:R-:W-:-:S04]  /*0220*/  @!P3 FMNMX R11, R11, R6, !PT ;  /* 0x000000060b0bb209 */ /* 0x008fc80007800000 */
[----:B----4-:R-:W-:-:S05]  /*0230*/  @!P0 FMNMX R11, R11, R8, !PT ;  /* 0x000000080b0b8209 */ /* 0x010fca0007800000 */
[----:B------:R0:W-:Y:S01]  /*0240*/  STS [R2], R11 ;  /* 0x0000000b02007388 */ /* 0x0001e20000000800 */
[----:B------:R-:W-:-:S13]  /*0250*/  ISETP.GE.U32.AND P2, PT, R10, 0x2, PT ;  /* 0x000000020a00780c */ /* 0x000fda0003f46070 */
[----:B0-----:R-:W-:Y:S05]  /*0260*/  @!P2 BRA `(.L_x_0) ;  /* 0x000000000028a947 */ /* 0x001fea0003800000 */
.L_x_1:
[----:B------:R-:W-:Y:S01]  /*0270*/  BAR.SYNC.DEFER_BLOCKING 0x0 ;  /* 0x0000000000007b1d */ /* 0x000fe20000010000 */
[----:B------:R-:W-:-:S04]  /*0280*/  SHF.R.U32.HI R7, RZ, 0x1, R10 ;  /* 0x00000001ff077819 */ /* 0x000fc8000001160a */
[----:B------:R-:W-:-:S13]  /*0290*/  ISETP.GE.U32.AND P0, PT, R0, R7, PT ;  /* 0x000000070000720c */ /* 0x000fda0003f06070 */
[----:B------:R-:W-:-:S05]  /*02a0*/  @!P0 IMAD R3, R7, 0x4, R2 ;  /* 0x0000000407038824 */ /* 0x000fca00078e0202 */
[----:B------:R-:W0:Y:S02]  /*02b0*/  @!P0 LDS R4, [R3] ;  /* 0x0000000003048984 */ /* 0x000e240000000800 */
[----:B0-----:R-:W-:-:S05]  /*02c0*/  @!P0 FMNMX R5, R4, R11, !PT ;  /* 0x0000000b04058209 */ /* 0x001fca0007800000 */
[----:B------:R0:W-:Y:S01]  /*02d0*/  @!P0 STS [R2], R5 ;  /* 0x0000000502008388 */ /* 0x0001e20000000800 */
[----:B------:R-:W-:Y:S01]  /*02e0*/  ISETP.GT.U32.AND P0, PT, R10, 0x3, PT ;  /* 0x000000030a00780c */ /* 0x000fe20003f04070 */
[----:B------:R-:W-:-:S12]  /*02f0*/  IMAD.MOV.U32 R10, RZ, RZ, R7 ;  /* 0x000000ffff0a7224 */ /* 0x000fd800078e0007 */
[----:B0-----:R-:W-:Y:S05]  /*0300*/  @P0 BRA `(.L_x_1) ;  /* 0xfffffffc00d80947 */ /* 0x001fea000383ffff */
.L_x_0:
[----:B------:R-:W-:Y:S05]  /*0310*/  @P1 EXIT ;  /* 0x000000000000194d */ /* 0x000fea0003800000 */
[----:B------:R-:W0:Y:S02]  /*0320*/  LDC.64 R2, c[0x0][0x388] ;  /* 0x0000e200ff027b82 */ /* 0x000e240000000a00 */
[----:B0-----:R-:W2:Y:S06]  /*0330*/  LDG.E R0, desc[UR6][R2.64] ;  /* 0x0000000602007981 */ /* 0x001eac000c1e1900 */
[----:B------:R-:W0:Y:S01]  /*0340*/  S2UR UR5, SR_CgaCtaId ;  /* 0x00000000000579c3 */ /* 0x000e220000008800 */
[----:B------:R-:W-:Y:S02]  /*0350*/  UMOV UR4, 0x400 ;  /* 0x0000040000047882 */ /* 0x000fe40000000000 */
[----:B0-----:R-:W-:-:S09]  /*0360*/  ULEA UR4, UR5, UR4, 0x18 ;  /* 0x0000000405047291 */ /* 0x001fd2000f8ec0ff */
[----:B------:R-:W2:Y:S02]  /*0370*/  LDS R5, [UR4] ;  /* 0x00000004ff057984 */ /* 0x000ea40008000800 */
[----:B--2---:R-:W-:-:S13]  /*0380*/  FSETP.GT.AND P0, PT, R5, R0, PT ;  /* 0x000000000500720b */ /* 0x004fda0003f04000 */
[----:B------:R-:W-:Y:S05]  /*0390*/  @!P0 EXIT ;  /* 0x000000000000894d */ /* 0x000fea0003800000 */
[----:B------:R-:W-:-:S07]  /*03a0*/  IMAD.MOV.U32 R4, RZ, RZ, R0 ;  /* 0x000000ffff047224 */ /* 0x000fce00078e0000 */
.L_x_2:
[----:B------:R-:W-:Y:S05]  /*03b0*/  YIELD ;  /* 0x0000000000007946 */ /* 0x000fea0003800000 */
[----:B------:R-:W2:Y:S02]  /*03c0*/  ATOMG.E.CAS.STRONG.GPU PT, R4, [R2], R4, R5 ;  /* 0x00000004020473a9 */ /* 0x000ea400001ee105 */
[----:B--2---:R-:W-:-:S13]  /*03d0*/  FSETP.GT.AND P0, PT, R5, R4, PT ;  /* 0x000000040500720b */ /* 0x004fda0003f04000 */
[----:B------:R-:W-:Y:S05]  /*03e0*/  @P0 BRA `(.L_x_2) ;  /* 0xfffffffc00f00947 */ /* 0x000fea000383ffff */
[----:B------:R-:W-:Y:S05]  /*03f0*/  EXIT ;  /* 0x000000000000794d */ /* 0x000fea0003800000 */
.L_x_3:
[----:B------:R-:W-:-:S00]  /*0400*/  BRA `(.L_x_3) ;  /* 0xfffffffc00fc7947 */ /* 0x000fc0000383ffff */
[----:B------:R-:W-:-:S00]  /*0410*/  NOP ;  /* 0x0000000000007918 */ /* 0x000fc00000000000 */
        /* <DEDUP_REMOVED lines=14> */
.L_x_7:


//--------------------- .text._Z38segmented_coarsening_reduce_sum_kernelPfS_ --------------------------
	.section	.text._Z38segmented_coarsening_reduce_sum_kernelPfS_,"ax",@progbits
	.align	128
        .global         _Z38segmented_coarsening_reduce_sum_kernelPfS_
        .type           _Z38segmented_coarsening_reduce_sum_kernelPfS_,@function
        .size           _Z38segmented_coarsening_reduce_sum_kernelPfS_,(.L_x_8 - _Z38segmented_coarsening_reduce_sum_kernelPfS_)
        .other          _Z38segmented_coarsening_reduce_sum_kernelPfS_,@"STO_CUDA_ENTRY STV_DEFAULT"
_Z38segmented_coarsening_reduce_sum_kernelPfS_:
.text._Z38segmented_coarsening_reduce_sum_kernelPfS_:
        /* <DEDUP_REMOVED lines=9> */
[C---:B------:R-:W-:Y:S01]  /*0090*/  VIADD R17, R11.reuse, 0xc00 ;  /* 0x00000c000b117836 */ /* 0x040fe20000000000 */
[----:B------:R-:W-:Y:S02]  /*00a0*/  IADD3 R15, PT, PT, R11, 0x800, RZ ;  /* 0x000008000b0f7810 */ /* 0x000fe40007ffe0ff */
        /* <DEDUP_REMOVED lines=8> */
[----:B------:R-:W-:Y:S02]  /*0130*/  HFMA2 R11, -RZ, RZ, 0, 0 ;  /* 0x00000000ff0b7431 */ /* 0x000fe400000001ff */
[----:B-1----:R-:W-:-:S04]  /*0140*/  @!P2 IMAD.WIDE.U32 R4, R13, 0x4, R4 ;  /* 0x000000040d04a825 */ /* 0x002fc800078e0004 */
[----:B--2---:R0:W2:Y:S01]  /*0150*/  @!P1 LDG.E R11, desc[UR6][R2.64] ;  /* 0x00000006020b9981 */ /* 0x0040a2000c1e1900 */
[----:B---3--:R-:W-:-:S03]  /*0160*/  @!P3 IMAD.WIDE.U32 R6, R15, 0x4, R6 ;  /* 0x000000040f06b825 */ /* 0x008fc600078e0006 */
[----:B------:R-:W2:Y:S04]  /*0170*/  @!P2 LDG.E R4, desc[UR6][R4.64] ;  /* 0x000000060404a981 */ /* 0x000ea8000c1e1900 */
        /* <DEDUP_REMOVED lines=8> */
[----:B------:R-:W-:Y:S01]  /*0200*/  ISETP.NE.AND P1, PT, R0, RZ, PT ;  /* 0x000000ff0000720c */ /* 0x000fe20003f25270 */
[----:B--2---:R-:W-:-:S04]  /*0210*/  @!P2 FADD R11, R11, R4 ;  /* 0x000000040b0ba221 */ /* 0x004fc80000000000 */
[----:B---3--:R-:W-:-:S04]  /*0220*/  @!P3 FADD R11, R11, R6 ;  /* 0x000000060b0bb221 */ /* 0x008fc80000000000 */
[----:B----4-:R-:W-:-:S05]  /*0230*/  @!P0 FADD R11, R11, R8 ;  /* 0x000000080b0b8221 */ /* 0x010fca0000000000 */
[----:B------:R0:W-:Y:S01]  /*0240*/  STS [R2], R11 ;  /* 0x0000000b02007388 */ /* 0x0001e20000000800 */
[----:B------:R-:W-:-:S13]  /*0250*/  ISETP.GE.U32.AND P2, PT, R10, 0x2, PT ;  /* 0x000000020a00780c */ /* 0x000fda0003f46070 */
[----:B0-----:R-:W-:Y:S05]  /*0260*/  @!P2 BRA `(.L_x_4) ;  /* 0x00000000002ca947 */ /* 0x001fea0003800000 */
.L_x_5:
[----:B------:R-:W-:Y:S01]  /*0270*/  BAR.SYNC.DEFER_BLOCKING 0x0 ;  /* 0x0000000000007b1d */ /* 0x000fe20000010000 */
[----:B------:R-:W-:-:S04]  /*0280*/  SHF.R.U32.HI R7, RZ, 0x1, R10 ;  /* 0x00000001ff077819 */ /* 0x000fc8000001160a */
[----:B------:R-:W-:-:S13]  /*0290*/  ISETP.GE.U32.AND P0, PT, R0, R7, PT ;  /* 0x000000070000720c */ /* 0x000fda0003f06070 */
[----:B------:R-:W-:Y:S01]  /*02a0*/  @!P0 LEA R3, R7, R2, 0x2 ;  /* 0x0000000207038211 */ /* 0x000fe200078e10ff */
[----:B------:R-:W-:Y:S05]  /*02b0*/  @!P0 LDS R4, [R2] ;  /* 0x0000000002048984 */ /* 0x000fea0000000800 */
[----:B------:R-:W0:Y:S02]  /*02c0*/  @!P0 LDS R3, [R3] ;  /* 0x0000000003038984 */ /* 0x000e240000000800 */
[----:B0-----:R-:W-:-:S05]  /*02d0*/  @!P0 FADD R5, R3, R4 ;  /* 0x0000000403058221 */ /* 0x001fca0000000000 */
[----:B------:R0:W-:Y:S01]  /*02e0*/  @!P0 STS [R2], R5 ;  /* 0x0000000502008388 */ /* 0x0001e20000000800 */
[----:B------:R-:W-:Y:S02]  /*02f0*/  ISETP.GT.U32.AND P0, PT, R10, 0x3, PT ;  /* 0x000000030a00780c */ /* 0x000fe40003f04070 */
[----:B------:R-:W-:-:S11]  /*0300*/  MOV R10, R7 ;  /* 0x00000007000a7202 */ /* 0x000fd60000000f00 */
[----:B0-----:R-:W-:Y:S05]  /*0310*/  @P0 BRA `(.L_x_5) ;  /* 0xfffffffc00d40947 */ /* 0x001fea000383ffff */
.L_x_4:
[----:B------:R-:W-:Y:S05]  /*0320*/  @P1 EXIT ;  /* 0x000000000000194d */ /* 0x000fea0003800000 */
[----:B------:R-:W0:Y:S01]  /*0330*/  S2UR UR5, SR_CgaCtaId ;  /* 0x00000000000579c3 */ /* 0x000e220000008800 */
[----:B------:R-:W-:-:S07]  /*0340*/  UMOV UR4, 0x400 ;  /* 0x0000040000047882 */ /* 0x000fce0000000000 */
[----:B------:R-:W1:Y:S01]  /*0350*/  LDC.64 R2, c[0x0][0x388] ;  /* 0x0000e200ff027b82 */ /* 0x000e620000000a00 */
[----:B0-----:R-:W-:-:S09]  /*0360*/  ULEA UR4, UR5, UR4, 0x18 ;  /* 0x0000000405047291 */ /* 0x001fd2000f8ec0ff */
[----:B------:R-:W1:Y:S04]  /*0370*/  LDS R5, [UR4] ;  /* 0x00000004ff057984 */ /* 0x000e680008000800 */
[----:B-1----:R-:W-:Y:S01]  /*0380*/  REDG.E.ADD.F32.FTZ.RN.STRONG.GPU desc[UR6][R2.64], R5 ;  /* 0x00000005020079a6 */ /* 0x002fe2000c12f306 */
[----:B------:R-:W-:Y:S05]  /*0390*/  EXIT ;  /* 0x000000000000794d */ /* 0x000fea0003800000 */
.L_x_6:
        /* <DEDUP_REMOVED lines=14> */
.L_x_8:


//--------------------- .nv.shared._Z38segmented_coarsening_reduce_max_kernelPfS_ --------------------------
	.section	.nv.shared._Z38segmented_coarsening_reduce_max_kernelPfS_,"aw",@nobits
	.sectionflags	@""
	.align	4
.nv.shared._Z38segmented_coarsening_reduce_max_kernelPfS_:
	.zero		5120


//--------------------- .nv.shared.reserved.0     --------------------------
	.section	.nv.shared.reserved.0,"aw",@nobits
	.weak		__nv_reservedSMEM_offset_0_alias
	.size		__nv_reservedSMEM_offset_0_alias, 0, 64
	.other		__nv_reservedSMEM_offset_0_alias,@"STO_CUDA_RESERVED_SHARED STV_DEFAULT"
__nv_reservedSMEM_offset_0_alias:
	.zero		0
	.zero		64


//--------------------- .nv.shared._Z38segmented_coarsening_reduce_sum_kernelPfS_ --------------------------
	.section	.nv.shared._Z38segmented_coarsening_reduce_sum_kernelPfS_,"aw",@nobits
	.sectionflags	@""
	.align	4
.nv.shared._Z38segmented_coarsening_reduce_sum_kernelPfS_:
	.zero		5120


//--------------------- .nv.constant0._Z38segmented_coarsening_reduce_max_kernelPfS_ --------------------------
	.section	.nv.constant0._Z38segmented_coarsening_reduce_max_kernelPfS_,"a",@progbits
	.sectionflags	@""
	.align	4
.nv.constant0._Z38segmented_coarsening_reduce_max_kernelPfS_:
	.zero		912


//--------------------- .nv.constant0._Z38segmented_coarsening_reduce_sum_kernelPfS_ --------------------------
	.section	.nv.constant0._Z38segmented_coarsening_reduce_sum_kernelPfS_,"a",@progbits
	.sectionflags	@""
	.align	4
.nv.constant0._Z38segmented_coarsening_reduce_sum_kernelPfS_:
	.zero		912


//--------------------- SYMBOLS --------------------------

	.type		.nv.reservedSmem.offset0,@object
	.size		.nv.reservedSmem.offset0,0x4
	.type		.nv.reservedSmem.cap,@object
	.size		.nv.reservedSmem.cap,0x4
